	.headerflags	@"EF_CUDA_TEXMODE_UNIFIED EF_CUDA_64BIT_ADDRESS EF_CUDA_ACCELERATORS EF_CUDA_SM90 EF_CUDA_VIRTUAL_SM(EF_CUDA_SM90)"
	.elftype	@"ET_EXEC"


//--------------------- .nv.info                  --------------------------
	.section	.nv.info,"",@"SHT_CUDA_INFO"
	.align	4


	//----- nvinfo : EIATTR_REGCOUNT
	.align		4
        /*0000*/ 	.byte	0x04, 0x2f
        /*0002*/ 	.short	(.L_1 - .L_0)
	.align		4
.L_0:
        /*0004*/ 	.word	index@(triton_poi_fused_mul_0)
        /*0008*/ 	.word	0x00000010


	//----- nvinfo : EIATTR_MIN_STACK_SIZE
	.align		4
.L_1:
        /*000c*/ 	.byte	0x04, 0x12
        /*000e*/ 	.short	(.L_3 - .L_2)
	.align		4
.L_2:
        /*0010*/ 	.word	index@(triton_poi_fused_mul_0)
        /*0014*/ 	.word	0x00000000


	//----- nvinfo : EIATTR_FRAME_SIZE
	.align		4
.L_3:
        /*0018*/ 	.byte	0x04, 0x11
        /*001a*/ 	.short	(.L_5 - .L_4)
	.align		4
.L_4:
        /*001c*/ 	.word	index@(triton_poi_fused_mul_0)
        /*0020*/ 	.word	0x00000000


	//----- nvinfo : EIATTR_MIN_STACK_SIZE
	.align		4
.L_5:
        /*0024*/ 	.byte	0x04, 0x12
        /*0026*/ 	.short	(.L_7 - .L_6)
	.align		4
.L_6:
        /*0028*/ 	.word	index@(triton_poi_fused_mul_0)
        /*002c*/ 	.word	0x00000000
.L_7:


//--------------------- .nv.info.triton_poi_fused_mul_0 --------------------------
	.section	.nv.info.triton_poi_fused_mul_0,"",@"SHT_CUDA_INFO"
	.sectionflags	@""
	.align	4


	//----- nvinfo : EIATTR_CUDA_API_VERSION
	.align		4
        /*0000*/ 	.byte	0x04, 0x37
        /*0002*/ 	.short	(.L_9 - .L_8)
.L_8:
        /*0004*/ 	.word	0x0000007c


	//----- nvinfo : EIATTR_KPARAM_INFO
	.align		4
.L_9:
        /*0008*/ 	.byte	0x04, 0x17
        /*000a*/ 	.short	(.L_11 - .L_10)
.L_10:
        /*000c*/ 	.word	0x00000000
        /*0010*/ 	.short	0x0003
        /*0012*/ 	.short	0x0018
        /*0014*/ 	.byte	0x00, 0xf0, 0x11, 0x00


	//----- nvinfo : EIATTR_KPARAM_INFO
	.align		4
.L_11:
        /*0018*/ 	.byte	0x04, 0x17
        /*001a*/ 	.short	(.L_13 - .L_12)
.L_12:
        /*001c*/ 	.word	0x00000000
        /*0020*/ 	.short	0x0002
        /*0022*/ 	.short	0x0010
        /*0024*/ 	.byte	0x00, 0xf4, 0x21, 0x00


	//----- nvinfo : EIATTR_KPARAM_INFO
	.align		4
.L_13:
        /*0028*/ 	.byte	0x04, 0x17
        /*002a*/ 	.short	(.L_15 - .L_14)
.L_14:
        /*002c*/ 	.word	0x00000000
        /*0030*/ 	.short	0x0001
        /*0032*/ 	.short	0x0008
        /*0034*/ 	.byte	0x00, 0xf4, 0x21, 0x00


	//----- nvinfo : EIATTR_KPARAM_INFO
	.align		4
.L_15:
        /*0038*/ 	.byte	0x04, 0x17
        /*003a*/ 	.short	(.L_17 - .L_16)
.L_16:
        /*003c*/ 	.word	0x00000000
        /*0040*/ 	.short	0x0000
        /*0042*/ 	.short	0x0000
        /*0044*/ 	.byte	0x00, 0xf4, 0x21, 0x00


	//----- nvinfo : EIATTR_SPARSE_MMA_MASK
	.align		4
.L_17:
        /*0048*/ 	.byte	0x03, 0x50
        /*004a*/ 	.short	0x0000


	//----- nvinfo : EIATTR_MAXREG_COUNT
	.align		4
        /*004c*/ 	.byte	0x03, 0x1b
        /*004e*/ 	.short	0x00ff


	//----- nvinfo : EIATTR_EXIT_INSTR_OFFSETS
	.align		4
        /*0050*/ 	.byte	0x04, 0x1c
        /*0052*/ 	.short	(.L_19 - .L_18)


	//   ....[0]....
.L_18:
        /*0054*/ 	.word	0x00000220


	//   ....[1]....
        /*0058*/ 	.word	0x00000240


	//----- nvinfo : EIATTR_REQNTID
	.align		4
.L_19:
        /*005c*/ 	.byte	0x04, 0x10
        /*005e*/ 	.short	(.L_21 - .L_20)
.L_20:
        /*0060*/ 	.word	0x00000080
        /*0064*/ 	.word	0x00000001
        /*0068*/ 	.word	0x00000001


	//----- nvinfo : EIATTR_CBANK_PARAM_SIZE
	.align		4
.L_21:
        /*006c*/ 	.byte	0x03, 0x19
        /*006e*/ 	.short	0x001c


	//----- nvinfo : EIATTR_PARAM_CBANK
	.align		4
        /*0070*/ 	.byte	0x04, 0x0a
        /*0072*/ 	.short	(.L_23 - .L_22)
	.align		4
.L_22:
        /*0074*/ 	.word	index@(.nv.constant0.triton_poi_fused_mul_0)
        /*0078*/ 	.short	0x0210
        /*007a*/ 	.short	0x001c


	//----- nvinfo : EIATTR_SW_WAR
	.align		4
.L_23:
        /*007c*/ 	.byte	0x04, 0x36
        /*007e*/ 	.short	(.L_25 - .L_24)
.L_24:
        /*0080*/ 	.word	0x00000008
.L_25:


//--------------------- .nv.callgraph             --------------------------
	.section	.nv.callgraph,"",@"SHT_CUDA_CALLGRAPH"
	.align	4
	.sectionentsize	8
	.align		4
        /*0000*/ 	.word	0x00000000
	.align		4
        /*0004*/ 	.word	0xffffffff
	.align		4
        /*0008*/ 	.word	0x00000000
	.align		4
        /*000c*/ 	.word	0xfffffffe
	.align		4
        /*0010*/ 	.word	0x00000000
	.align		4
        /*0014*/ 	.word	0xfffffffd
	.align		4
        /*0018*/ 	.word	0x00000000
	.align		4
        /*001c*/ 	.word	0xfffffffc


//--------------------- .text.triton_poi_fused_mul_0 --------------------------
	.section	.text.triton_poi_fused_mul_0,"ax",@progbits
	.align	128
        .global         triton_poi_fused_mul_0
        .type           triton_poi_fused_mul_0,@function
        .size           triton_poi_fused_mul_0,(.L_x_1 - triton_poi_fused_mul_0)
        .other          triton_poi_fused_mul_0,@"STO_CUDA_ENTRY STV_DEFAULT"
triton_poi_fused_mul_0:
.text.triton_poi_fused_mul_0:
[----:B------:R-:W0:Y:S02]  /*0000*/  LDC R1, c[0x0][0x28] ;  /* 0x00000a00ff017b82 */ /* 0x000e240000000800 */
[----:B------:R-:W1:Y:S01]  /*0010*/  S2R R0, SR_TID.X ;  /* 0x0000000000007919 */ /* 0x000e620000002100 */
[----:B------:R-:W2:Y:S01]  /*0020*/  LDC.64 R2, c[0x0][0x218] ;  /* 0x00008600ff027b82 */ /* 0x000ea20000000a00 */
[----:B------:R-:W-:Y:S01]  /*0030*/  CS2R R12, SRZ ;  /* 0x00000000000c7805 */ /* 0x000fe2000001ff00 */
[----:B------:R-:W-:Y:S01]  /*0040*/  ULDC.64 UR4, c[0x0][0x208] ;  /* 0x0000820000047ab9 */ /* 0x000fe20000000a00 */
[----:B------:R-:W3:Y:S05]  /*0050*/  S2R R9, SR_CTAID.X ;  /* 0x0000000000097919 */ /* 0x000eea0000002500 */
[----:B------:R-:W4:Y:S01]  /*0060*/  LDC.64 R4, c[0x0][0x210] ;  /* 0x00008400ff047b82 */ /* 0x000f220000000a00 */
[----:B-1----:R-:W-:Y:S01]  /*0070*/  IMAD.SHL.U32 R0, R0, 0x2, RZ ;  /* 0x0000000200007824 */ /* 0x002fe200078e00ff */
[----:B---3--:R-:W-:-:S04]  /*0080*/  SHF.R.S32.HI R6, RZ, 0x17, R9 ;  /* 0x00000017ff067819 */ /* 0x008fc80000011409 */
[----:B------:R-:W-:-:S05]  /*0090*/  LOP3.LUT R0, R0, 0xfe, RZ, 0xc0, !PT ;  /* 0x000000fe00007812 */ /* 0x000fca00078ec0ff */
[----:B------:R-:W-:Y:S01]  /*00a0*/  IMAD R9, R9, 0x100, R0 ;  /* 0x0000010009097824 */ /* 0x000fe200078e0200 */
[----:B------:R-:W-:-:S04]  /*00b0*/  SGXT R0, R6, 0x1 ;  /* 0x000000010600781a */ /* 0x000fc80000000200 */
[----:B------:R-:W-:Y:S02]  /*00c0*/  SHF.R.S32.HI R8, RZ, 0x1f, R9 ;  /* 0x0000001fff087819 */ /* 0x000fe40000011409 */
[-C--:B------:R-:W-:Y:S02]  /*00d0*/  LEA.HI R6, R0, R9.reuse, RZ, 0x4 ;  /* 0x0000000900067211 */ /* 0x080fe400078f20ff */
[-C--:B------:R-:W-:Y:S02]  /*00e0*/  LEA.HI R8, R8, R9.reuse, RZ, 0x6 ;  /* 0x0000000908087211 */ /* 0x080fe400078f30ff */
[----:B------:R-:W-:Y:S02]  /*00f0*/  LEA.HI R0, R0, R9, RZ, 0x8 ;  /* 0x0000000900007211 */ /* 0x000fe400078f40ff */
[----:B------:R-:W-:Y:S02]  /*0100*/  LOP3.LUT R10, R8, 0xffffffc0, RZ, 0xc0, !PT ;  /* 0xffffffc0080a7812 */ /* 0x000fe400078ec0ff */
[----:B------:R-:W-:-:S02]  /*0110*/  LOP3.LUT R6, R6, 0xfffffff0, RZ, 0xc0, !PT ;  /* 0xfffffff006067812 */ /* 0x000fc400078ec0ff */
[----:B------:R-:W-:Y:S01]  /*0120*/  SHF.R.S32.HI R0, RZ, 0x8, R0 ;  /* 0x00000008ff007819 */ /* 0x000fe20000011400 */
[C---:B------:R-:W-:Y:S01]  /*0130*/  IMAD.IADD R11, R9.reuse, 0x1, -R10 ;  /* 0x00000001090b7824 */ /* 0x040fe200078e0a0a */
[----:B------:R-:W-:Y:S01]  /*0140*/  SHF.R.S32.HI R7, RZ, 0x6, R8 ;  /* 0x00000006ff077819 */ /* 0x000fe20000011408 */
[C---:B------:R-:W-:Y:S01]  /*0150*/  IMAD.IADD R6, R9.reuse, 0x1, -R6 ;  /* 0x0000000109067824 */ /* 0x040fe200078e0a06 */
[----:B------:R-:W-:Y:S01]  /*0160*/  ISETP.GE.AND P0, PT, R9, 0x400, PT ;  /* 0x000004000900780c */ /* 0x000fe20003f06270 */
[----:B------:R-:W-:Y:S02]  /*0170*/  IMAD R11, R0, 0x40, R11 ;  /* 0x00000040000b7824 */ /* 0x000fe400078e020b */
[----:B------:R-:W-:Y:S02]  /*0180*/  IMAD R7, R7, 0x10, R6 ;  /* 0x0000001007077824 */ /* 0x000fe400078e0206 */
[----:B--2---:R-:W-:Y:S01]  /*0190*/  IMAD.WIDE R2, R11, 0x4, R2 ;  /* 0x000000040b027825 */ /* 0x004fe200078e0202 */
[----:B------:R-:W-:-:S03]  /*01a0*/  CS2R R10, SRZ ;  /* 0x00000000000a7805 */ /* 0x000fc6000001ff00 */
[----:B----4-:R-:W-:Y:S02]  /*01b0*/  IMAD.WIDE R4, R7, 0x4, R4 ;  /* 0x0000000407047825 */ /* 0x010fe400078e0204 */
[----:B------:R-:W1:Y:S02]  /*01c0*/  LDC.64 R6, c[0x0][0x220] ;  /* 0x00008800ff067b82 */ /* 0x000e640000000a00 */
[----:B------:R-:W2:Y:S04]  /*01d0*/  @!P0 LDG.E.EL.64 R12, desc[UR4][R2.64] ;  /* 0x00000004020c8981 */ /* 0x000ea8000c2e1b00 */
[----:B------:R-:W2:Y:S01]  /*01e0*/  @!P0 LDG.E.EL.64 R10, desc[UR4][R4.64] ;  /* 0x00000004040a8981 */ /* 0x000ea2000c2e1b00 */
[----:B-1----:R-:W-:-:S04]  /*01f0*/  IMAD.WIDE R6, R9, 0x4, R6 ;  /* 0x0000000409067825 */ /* 0x002fc800078e0206 */
[----:B--2---:R-:W-:Y:S01]  /*0200*/  FMUL R10, R12, R10 ;  /* 0x0000000a0c0a7220 */ /* 0x004fe20000400000 */
[----:B------:R-:W-:Y:S01]  /*0210*/  FMUL R11, R13, R11 ;  /* 0x0000000b0d0b7220 */ /* 0x000fe20000400000 */
[----:B------:R-:W-:Y:S06]  /*0220*/  @P0 EXIT ;  /* 0x000000000000094d */ /* 0x000fec0003800000 */
[----:B------:R-:W-:Y:S01]  /*0230*/  STG.E.64 desc[UR4][R6.64], R10 ;  /* 0x0000000a06007986 */ /* 0x000fe2000c101b04 */
[----:B------:R-:W-:Y:S05]  /*0240*/  EXIT ;  /* 0x000000000000794d */ /* 0x000fea0003800000 */
.L_x_0:
[----:B------:R-:W-:-:S00]  /*0250*/  BRA `(.L_x_0) ;  /* 0xfffffffc00fc7947 */ /* 0x000fc0000383ffff */
[----:B------:R-:W-:-:S00]  /*0260*/  NOP ;  /* 0x0000000000007918 */ /* 0x000fc00000000000 */
        /* <DEDUP_REMOVED lines=9> */
.L_x_1:


//--------------------- .nv.constant0.triton_poi_fused_mul_0 --------------------------
	.section	.nv.constant0.triton_poi_fused_mul_0,"a",@progbits
	.sectionflags	@""
	.align	4
.nv.constant0.triton_poi_fused_mul_0:
	.zero		556
